//
// Generated by NVIDIA NVVM Compiler
//
// Compiler Build ID: CL-36424714
// Cuda compilation tools, release 13.0, V13.0.88
// Based on NVVM 20.0.0
//

.version 9.0
.target sm_100
.address_size 64

	// .globl	_Z6jacobiPdS_iiiiiiii

.visible .entry _Z6jacobiPdS_iiiiiiii(
	.param .u64 .ptr .align 1 _Z6jacobiPdS_iiiiiiii_param_0,
	.param .u64 .ptr .align 1 _Z6jacobiPdS_iiiiiiii_param_1,
	.param .u32 _Z6jacobiPdS_iiiiiiii_param_2,
	.param .u32 _Z6jacobiPdS_iiiiiiii_param_3,
	.param .u32 _Z6jacobiPdS_iiiiiiii_param_4,
	.param .u32 _Z6jacobiPdS_iiiiiiii_param_5,
	.param .u32 _Z6jacobiPdS_iiiiiiii_param_6,
	.param .u32 _Z6jacobiPdS_iiiiiiii_param_7,
	.param .u32 _Z6jacobiPdS_iiiiiiii_param_8,
	.param .u32 _Z6jacobiPdS_iiiiiiii_param_9
)
{
	.reg .pred 	%p<7>;
	.reg .b32 	%r<85>;
	.reg .b64 	%rd<36>;
	.reg .b64 	%fd<37>;

	ld.param.u64 	%rd3, [_Z6jacobiPdS_iiiiiiii_param_0];
	ld.param.u64 	%rd4, [_Z6jacobiPdS_iiiiiiii_param_1];
	ld.param.u32 	%r20, [_Z6jacobiPdS_iiiiiiii_param_2];
	ld.param.u32 	%r21, [_Z6jacobiPdS_iiiiiiii_param_3];
	ld.param.u32 	%r22, [_Z6jacobiPdS_iiiiiiii_param_6];
	ld.param.u32 	%r23, [_Z6jacobiPdS_iiiiiiii_param_8];
	ld.param.u32 	%r24, [_Z6jacobiPdS_iiiiiiii_param_9];
	cvta.to.global.u64 	%rd1, %rd4;
	cvta.to.global.u64 	%rd2, %rd3;
	mov.u32 	%r25, %ctaid.x;
	mov.u32 	%r26, %ctaid.y;
	mov.u32 	%r27, %ctaid.z;
	mov.u32 	%r28, %nctaid.x;
	mov.u32 	%r29, %nctaid.y;
	mad.lo.s32 	%r30, %r27, %r29, %r26;
	mad.lo.s32 	%r31, %r30, %r28, %r25;
	mov.u32 	%r32, %ntid.x;
	mov.u32 	%r33, %ntid.y;
	mov.u32 	%r34, %ntid.z;
	mov.u32 	%r1, %tid.x;
	mov.u32 	%r35, %tid.y;
	mov.u32 	%r36, %tid.z;
	mad.lo.s32 	%r37, %r31, %r34, %r36;
	mad.lo.s32 	%r38, %r37, %r33, %r35;
	mul.lo.s32 	%r2, %r38, %r32;
	add.s32 	%r3, %r2, %r1;
	setp.gt.s32 	%p1, %r24, %r3;
	selp.u32 	%r39, 1, 0, %p1;
	add.s32 	%r4, %r23, %r39;
	setp.lt.s32 	%p2, %r4, 1;
	@%p2 bra 	$L__BB0_6;
	add.s32 	%r5, %r20, -2;
	add.s32 	%r6, %r21, -2;
	mul.lo.s32 	%r7, %r6, %r5;
	mul.lo.s32 	%r8, %r21, %r20;
	setp.eq.s32 	%p3, %r4, 1;
	mov.b32 	%r84, 0;
	@%p3 bra 	$L__BB0_4;
	and.b32  	%r41, %r4, 2147483646;
	neg.s32 	%r83, %r41;
	add.s32 	%r42, %r1, %r22;
	add.s32 	%r82, %r42, %r2;
	shl.b32 	%r11, %r22, 1;
	mul.wide.s32 	%rd7, %r20, 8;
	mul.wide.s32 	%rd11, %r8, 8;
	mov.u32 	%r81, %r3;
$L__BB0_3:
	and.b32  	%r84, %r4, 2147483646;
	div.s32 	%r43, %r81, %r5;
	mul.lo.s32 	%r44, %r43, %r5;
	sub.s32 	%r45, %r81, %r44;
	rem.s32 	%r46, %r43, %r6;
	div.s32 	%r47, %r81, %r7;
	mad.lo.s32 	%r48, %r21, %r47, %r21;
	add.s32 	%r49, %r46, %r48;
	mad.lo.s32 	%r50, %r20, %r49, %r20;
	add.s32 	%r51, %r45, %r50;
	add.s32 	%r52, %r51, 1;
	mul.wide.s32 	%rd5, %r52, 8;
	add.s64 	%rd6, %rd2, %rd5;
	ld.global.f64 	%fd1, [%rd6+8];
	ld.global.f64 	%fd2, [%rd6+-8];
	add.f64 	%fd3, %fd1, %fd2;
	add.s64 	%rd8, %rd6, %rd7;
	ld.global.f64 	%fd4, [%rd8];
	add.f64 	%fd5, %fd3, %fd4;
	sub.s32 	%r53, %r52, %r20;
	mul.wide.s32 	%rd9, %r53, 8;
	add.s64 	%rd10, %rd2, %rd9;
	ld.global.f64 	%fd6, [%rd10];
	add.f64 	%fd7, %fd5, %fd6;
	add.s64 	%rd12, %rd6, %rd11;
	ld.global.f64 	%fd8, [%rd12];
	add.f64 	%fd9, %fd7, %fd8;
	sub.s32 	%r54, %r52, %r8;
	mul.wide.s32 	%rd13, %r54, 8;
	add.s64 	%rd14, %rd2, %rd13;
	ld.global.f64 	%fd10, [%rd14];
	add.f64 	%fd11, %fd9, %fd10;
	mul.f64 	%fd12, %fd11, 0d3FC5555555555555;
	add.s64 	%rd15, %rd1, %rd5;
	st.global.f64 	[%rd15], %fd12;
	div.s32 	%r55, %r82, %r5;
	mul.lo.s32 	%r56, %r55, %r5;
	sub.s32 	%r57, %r82, %r56;
	rem.s32 	%r58, %r55, %r6;
	div.s32 	%r59, %r82, %r7;
	mad.lo.s32 	%r60, %r21, %r59, %r21;
	add.s32 	%r61, %r58, %r60;
	mad.lo.s32 	%r62, %r20, %r61, %r20;
	add.s32 	%r63, %r57, %r62;
	add.s32 	%r64, %r63, 1;
	mul.wide.s32 	%rd16, %r64, 8;
	add.s64 	%rd17, %rd2, %rd16;
	ld.global.f64 	%fd13, [%rd17+8];
	ld.global.f64 	%fd14, [%rd17+-8];
	add.f64 	%fd15, %fd13, %fd14;
	add.s64 	%rd18, %rd17, %rd7;
	ld.global.f64 	%fd16, [%rd18];
	add.f64 	%fd17, %fd15, %fd16;
	sub.s32 	%r65, %r64, %r20;
	mul.wide.s32 	%rd19, %r65, 8;
	add.s64 	%rd20, %rd2, %rd19;
	ld.global.f64 	%fd18, [%rd20];
	add.f64 	%fd19, %fd17, %fd18;
	add.s64 	%rd21, %rd17, %rd11;
	ld.global.f64 	%fd20, [%rd21];
	add.f64 	%fd21, %fd19, %fd20;
	sub.s32 	%r66, %r64, %r8;
	mul.wide.s32 	%rd22, %r66, 8;
	add.s64 	%rd23, %rd2, %rd22;
	ld.global.f64 	%fd22, [%rd23];
	add.f64 	%fd23, %fd21, %fd22;
	mul.f64 	%fd24, %fd23, 0d3FC5555555555555;
	add.s64 	%rd24, %rd1, %rd16;
	st.global.f64 	[%rd24], %fd24;
	add.s32 	%r83, %r83, 2;
	add.s32 	%r82, %r82, %r11;
	add.s32 	%r81, %r81, %r11;
	setp.ne.s32 	%p4, %r83, 0;
	@%p4 bra 	$L__BB0_3;
$L__BB0_4:
	and.b32  	%r67, %r4, 1;
	setp.eq.b32 	%p5, %r67, 1;
	not.pred 	%p6, %p5;
	@%p6 bra 	$L__BB0_6;
	mad.lo.s32 	%r68, %r84, %r22, %r3;
	div.s32 	%r69, %r68, %r5;
	mul.lo.s32 	%r70, %r69, %r5;
	sub.s32 	%r71, %r68, %r70;
	rem.s32 	%r72, %r69, %r6;
	div.s32 	%r73, %r68, %r7;
	mad.lo.s32 	%r74, %r21, %r73, %r21;
	add.s32 	%r75, %r72, %r74;
	mad.lo.s32 	%r76, %r20, %r75, %r20;
	add.s32 	%r77, %r71, %r76;
	add.s32 	%r78, %r77, 1;
	mul.wide.s32 	%rd25, %r78, 8;
	add.s64 	%rd26, %rd2, %rd25;
	ld.global.f64 	%fd25, [%rd26+8];
	ld.global.f64 	%fd26, [%rd26+-8];
	add.f64 	%fd27, %fd25, %fd26;
	mul.wide.s32 	%rd27, %r20, 8;
	add.s64 	%rd28, %rd26, %rd27;
	ld.global.f64 	%fd28, [%rd28];
	add.f64 	%fd29, %fd27, %fd28;
	sub.s32 	%r79, %r78, %r20;
	mul.wide.s32 	%rd29, %r79, 8;
	add.s64 	%rd30, %rd2, %rd29;
	ld.global.f64 	%fd30, [%rd30];
	add.f64 	%fd31, %fd29, %fd30;
	mul.wide.s32 	%rd31, %r8, 8;
	add.s64 	%rd32, %rd26, %rd31;
	ld.global.f64 	%fd32, [%rd32];
	add.f64 	%fd33, %fd31, %fd32;
	sub.s32 	%r80, %r78, %r8;
	mul.wide.s32 	%rd33, %r80, 8;
	add.s64 	%rd34, %rd2, %rd33;
	ld.global.f64 	%fd34, [%rd34];
	add.f64 	%fd35, %fd33, %fd34;
	mul.f64 	%fd36, %fd35, 0d3FC5555555555555;
	add.s64 	%rd35, %rd1, %rd25;
	st.global.f64 	[%rd35], %fd36;
$L__BB0_6:
	ret;

}


// ===== COMPILED SASS (sm_100) =====

	.target	sm_100

	.elftype	@"ET_EXEC"


//--------------------- .note.nv.tkinfo           --------------------------
	.section	.note.nv.tkinfo,"",@"SHT_NOTE"
	.sectionflags	@"SHF_NOTE_NV_TKINFO"
	.tkinfo
        /*0018*/ 	.word	0x00000002
        /*0030*/ 	.string	""
        /*0030*/ 	.string	"ptxas"
        /*0030*/ 	.string	"Cuda compilation tools, release 13.0, V13.0.88"
        /*0030*/ 	.string	"Build cuda_13.0.r13.0/compiler.36424714_0"
        /*0030*/ 	.string	"-arch sm_100 -m 64 "



//--------------------- .note.nv.cuinfo           --------------------------
	.section	.note.nv.cuinfo,"",@"SHT_NOTE"
	.sectionflags	@"SHF_NOTE_NV_CUINFO"
        /*0018*/ 	.short	0x0002
        /*001a*/ 	.short	0x0064
        /*001c*/ 	.short	0x0082
	.zero		2


//--------------------- .nv.info                  --------------------------
	.section	.nv.info,"",@"SHT_CUDA_INFO"
	.align	4


	//----- nvinfo : EIATTR_REGCOUNT
	.align		4
        /*0000*/ 	.byte	0x04, 0x2f
        /*0002*/ 	.short	(.L_1 - .L_0)
	.align		4
.L_0:
        /*0004*/ 	.word	index@(_Z6jacobiPdS_iiiiiiii)
        /*0008*/ 	.word	0x00000020


	//----- nvinfo : EIATTR_FRAME_SIZE
	.align		4
.L_1:
        /*000c*/ 	.byte	0x04, 0x11
        /*000e*/ 	.short	(.L_3 - .L_2)
	.align		4
.L_2:
        /*0010*/ 	.word	index@(_Z6jacobiPdS_iiiiiiii)
        /*0014*/ 	.word	0x00000000


	//----- nvinfo : EIATTR_MIN_STACK_SIZE
	.align		4
.L_3:
        /*0018*/ 	.byte	0x04, 0x12
        /*001a*/ 	.short	(.L_5 - .L_4)
	.align		4
.L_4:
        /*001c*/ 	.word	index@(_Z6jacobiPdS_iiiiiiii)
        /*0020*/ 	.word	0x00000000
.L_5:


//--------------------- .nv.compat                --------------------------
	.section	.nv.compat,"",@"SHT_CUDA_COMPAT_INFO"
	.align	4
        /*0000*/ 	.byte	0x02, 0x09, 0x00, 0x00, 0x02, 0x02, 0x01, 0x00, 0x02, 0x05, 0x05, 0x00, 0x03, 0x07, 0x01, 0x01
        /*0010*/ 	.byte	0x02, 0x03, 0x00, 0x00, 0x02, 0x06, 0x01, 0x00, 0x04, 0x0b, 0x08, 0x00, 0x01, 0x00, 0x00, 0x00
        /*0020*/ 	.byte	0x00, 0x00, 0x00, 0x00


//--------------------- .nv.info._Z6jacobiPdS_iiiiiiii --------------------------
	.section	.nv.info._Z6jacobiPdS_iiiiiiii,"",@"SHT_CUDA_INFO"
	.sectionflags	@""
	.align	4


	//----- nvinfo : EIATTR_CUDA_API_VERSION
	.align		4
        /*0000*/ 	.byte	0x04, 0x37
        /*0002*/ 	.short	(.L_7 - .L_6)
.L_6:
        /*0004*/ 	.word	0x00000082


	//----- nvinfo : EIATTR_KPARAM_INFO
	.align		4
.L_7:
        /*0008*/ 	.byte	0x04, 0x17
        /*000a*/ 	.short	(.L_9 - .L_8)
.L_8:
        /*000c*/ 	.word	0x00000000
        /*0010*/ 	.short	0x0009
        /*0012*/ 	.short	0x002c
        /*0014*/ 	.byte	0x00, 0xf0, 0x11, 0x00


	//----- nvinfo : EIATTR_KPARAM_INFO
	.align		4
.L_9:
        /*0018*/ 	.byte	0x04, 0x17
        /*001a*/ 	.short	(.L_11 - .L_10)
.L_10:
        /*001c*/ 	.word	0x00000000
        /*0020*/ 	.short	0x0008
        /*0022*/ 	.short	0x0028
        /*0024*/ 	.byte	0x00, 0xf0, 0x11, 0x00


	//----- nvinfo : EIATTR_KPARAM_INFO
	.align		4
.L_11:
        /*0028*/ 	.byte	0x04, 0x17
        /*002a*/ 	.short	(.L_13 - .L_12)
.L_12:
        /*002c*/ 	.word	0x00000000
        /*0030*/ 	.short	0x0007
        /*0032*/ 	.short	0x0024
        /*0034*/ 	.byte	0x00, 0xf0, 0x11, 0x00


	//----- nvinfo : EIATTR_KPARAM_INFO
	.align		4
.L_13:
        /*0038*/ 	.byte	0x04, 0x17
        /*003a*/ 	.short	(.L_15 - .L_14)
.L_14:
        /*003c*/ 	.word	0x00000000
        /*0040*/ 	.short	0x0006
        /*0042*/ 	.short	0x0020
        /*0044*/ 	.byte	0x00, 0xf0, 0x11, 0x00


	//----- nvinfo : EIATTR_KPARAM_INFO
	.align		4
.L_15:
        /*0048*/ 	.byte	0x04, 0x17
        /*004a*/ 	.short	(.L_17 - .L_16)
.L_16:
        /*004c*/ 	.word	0x00000000
        /*0050*/ 	.short	0x0005
        /*0052*/ 	.short	0x001c
        /*0054*/ 	.byte	0x00, 0xf0, 0x11, 0x00


	//----- nvinfo : EIATTR_KPARAM_INFO
	.align		4
.L_17:
        /*0058*/ 	.byte	0x04, 0x17
        /*005a*/ 	.short	(.L_19 - .L_18)
.L_18:
        /*005c*/ 	.word	0x00000000
        /*0060*/ 	.short	0x0004
        /*0062*/ 	.short	0x0018
        /*0064*/ 	.byte	0x00, 0xf0, 0x11, 0x00


	//----- nvinfo : EIATTR_KPARAM_INFO
	.align		4
.L_19:
        /*0068*/ 	.byte	0x04, 0x17
        /*006a*/ 	.short	(.L_21 - .L_20)
.L_20:
        /*006c*/ 	.word	0x00000000
        /*0070*/ 	.short	0x0003
        /*0072*/ 	.short	0x0014
        /*0074*/ 	.byte	0x00, 0xf0, 0x11, 0x00


	//----- nvinfo : EIATTR_KPARAM_INFO
	.align		4
.L_21:
        /*0078*/ 	.byte	0x04, 0x17
        /*007a*/ 	.short	(.L_23 - .L_22)
.L_22:
        /*007c*/ 	.word	0x00000000
        /*0080*/ 	.short	0x0002
        /*0082*/ 	.short	0x0010
        /*0084*/ 	.byte	0x00, 0xf0, 0x11, 0x00


	//----- nvinfo : EIATTR_KPARAM_INFO
	.align		4
.L_23:
        /*0088*/ 	.byte	0x04, 0x17
        /*008a*/ 	.short	(.L_25 - .L_24)
.L_24:
        /*008c*/ 	.word	0x00000000
        /*0090*/ 	.short	0x0001
        /*0092*/ 	.short	0x0008
        /*0094*/ 	.byte	0x00, 0xf5, 0x21, 0x00


	//----- nvinfo : EIATTR_KPARAM_INFO
	.align		4
.L_25:
        /*0098*/ 	.byte	0x04, 0x17
        /*009a*/ 	.short	(.L_27 - .L_26)
.L_26:
        /*009c*/ 	.word	0x00000000
        /*00a0*/ 	.short	0x0000
        /*00a2*/ 	.short	0x0000
        /*00a4*/ 	.byte	0x00, 0xf5, 0x21, 0x00


	//----- nvinfo : EIATTR_SPARSE_MMA_MASK
	.align		4
.L_27:
        /*00a8*/ 	.byte	0x03, 0x50
        /*00aa*/ 	.short	0x0000


	//----- nvinfo : EIATTR_MAXREG_COUNT
	.align		4
        /*00ac*/ 	.byte	0x03, 0x1b
        /*00ae*/ 	.short	0x00ff


	//----- nvinfo : EIATTR_MERCURY_ISA_VERSION
	.align		4
        /*00b0*/ 	.byte	0x03, 0x5f
        /*00b2*/ 	.short	0x0101


	//----- nvinfo : EIATTR_VRC_CTA_INIT_COUNT
	.align		4
        /*00b4*/ 	.byte	0x02, 0x4a
	.zero		1
	.zero		1


	//----- nvinfo : EIATTR_EXIT_INSTR_OFFSETS
	.align		4
        /*00b8*/ 	.byte	0x04, 0x1c
        /*00ba*/ 	.short	(.L_29 - .L_28)


	//   ....[0]....
.L_28:
        /*00bc*/ 	.word	0x00000180


	//   ....[1]....
        /*00c0*/ 	.word	0x00000ef0


	//   ....[2]....
        /*00c4*/ 	.word	0x00001590


	//----- nvinfo : EIATTR_CRS_STACK_SIZE
	.align		4
.L_29:
        /*00c8*/ 	.byte	0x04, 0x1e
        /*00ca*/ 	.short	(.L_31 - .L_30)
.L_30:
        /*00cc*/ 	.word	0x00000000


	//----- nvinfo : EIATTR_CBANK_PARAM_SIZE
	.align		4
.L_31:
        /*00d0*/ 	.byte	0x03, 0x19
        /*00d2*/ 	.short	0x0030


	//----- nvinfo : EIATTR_PARAM_CBANK
	.align		4
        /*00d4*/ 	.byte	0x04, 0x0a
        /*00d6*/ 	.short	(.L_33 - .L_32)
	.align		4
.L_32:
        /*00d8*/ 	.word	index@(.nv.constant0._Z6jacobiPdS_iiiiiiii)
        /*00dc*/ 	.short	0x0380
        /*00de*/ 	.short	0x0030


	//----- nvinfo : EIATTR_SW_WAR
	.align		4
.L_33:
        /*00e0*/ 	.byte	0x04, 0x36
        /*00e2*/ 	.short	(.L_35 - .L_34)
.L_34:
        /*00e4*/ 	.word	0x00000008
.L_35:


//--------------------- .nv.callgraph             --------------------------
	.section	.nv.callgraph,"",@"SHT_CUDA_CALLGRAPH"
	.align	4
	.sectionentsize	8
	.align		4
        /*0000*/ 	.word	0x00000000
	.align		4
        /*0004*/ 	.word	0xffffffff
	.align		4
        /*0008*/ 	.word	0x00000000
	.align		4
        /*000c*/ 	.word	0xfffffffe
	.align		4
        /*0010*/ 	.word	0x00000000
	.align		4
        /*0014*/ 	.word	0xfffffffd
	.align		4
        /*0018*/ 	.word	0x00000000
	.align		4
        /*001c*/ 	.word	0xfffffffc


//--------------------- .text._Z6jacobiPdS_iiiiiiii --------------------------
	.section	.text._Z6jacobiPdS_iiiiiiii,"ax",@progbits
	.align	128
        .global         _Z6jacobiPdS_iiiiiiii
        .type           _Z6jacobiPdS_iiiiiiii,@function
        .size           _Z6jacobiPdS_iiiiiiii,(.L_x_5 - _Z6jacobiPdS_iiiiiiii)
        .other          _Z6jacobiPdS_iiiiiiii,@"STO_CUDA_ENTRY STV_DEFAULT"
_Z6jacobiPdS_iiiiiiii:
.text._Z6jacobiPdS_iiiiiiii:
[----:B------:R-:W-:Y:S08]  /*0000*/  LDC R1, c[0x0][0x37c] ;  /* 0x0000df00ff017b82 */ /* 0x000ff00000000800 */
[----:B------:R-:W-:Y:S01]  /*0010*/  S2UR UR4, SR_CTAID.Y ;  /* 0x00000000000479c3 */ /* 0x000fe20000002600 */
[----:B------:R-:W0:Y:S01]  /*0020*/  S2R R5, SR_TID.Z ;  /* 0x0000000000057919 */ /* 0x000e220000002300 */
[----:B------:R-:W1:Y:S01]  /*0030*/  LDCU UR7, c[0x0][0x370] ;  /* 0x00006e00ff0777ac */ /* 0x000e620008000800 */
[----:B------:R-:W2:Y:S01]  /*0040*/  S2R R3, SR_TID.Y ;  /* 0x0000000000037919 */ /* 0x000ea20000002200 */
[----:B------:R-:W3:Y:S04]  /*0050*/  LDCU UR8, c[0x0][0x374] ;  /* 0x00006e80ff0877ac */ /* 0x000ee80008000800 */
[----:B------:R-:W3:Y:S01]  /*0060*/  S2UR UR6, SR_CTAID.Z ;  /* 0x00000000000679c3 */ /* 0x000ee20000002700 */
[----:B------:R-:W4:Y:S01]  /*0070*/  S2R R15, SR_TID.X ;  /* 0x00000000000f7919 */ /* 0x000f220000002100 */
[----:B------:R-:W5:Y:S01]  /*0080*/  LDCU UR9, c[0x0][0x360] ;  /* 0x00006c00ff0977ac */ /* 0x000f620008000800 */
[----:B------:R-:W2:Y:S05]  /*0090*/  LDCU UR10, c[0x0][0x364] ;  /* 0x00006c80ff0a77ac */ /* 0x000eaa0008000800 */
[----:B------:R-:W1:Y:S08]  /*00a0*/  S2UR UR5, SR_CTAID.X ;  /* 0x00000000000579c3 */ /* 0x000e700000002500 */
[----:B------:R-:W0:Y:S01]  /*00b0*/  LDC R0, c[0x0][0x368] ;  /* 0x0000da00ff007b82 */ /* 0x000e220000000800 */
[----:B---3--:R-:W-:-:S04]  /*00c0*/  UIMAD UR4, UR6, UR8, UR4 ;  /* 0x00000008060472a4 */ /* 0x008fc8000f8e0204 */
[----:B-1----:R-:W-:Y:S01]  /*00d0*/  UIMAD UR4, UR4, UR7, UR5 ;  /* 0x00000007040472a4 */ /* 0x002fe2000f8e0205 */
[----:B------:R-:W1:Y:S05]  /*00e0*/  LDCU.64 UR6, c[0x0][0x3a8] ;  /* 0x00007500ff0677ac */ /* 0x000e6a0008000a00 */
[----:B0-----:R-:W-:-:S04]  /*00f0*/  IMAD R0, R0, UR4, R5 ;  /* 0x0000000400007c24 */ /* 0x001fc8000f8e0205 */
[----:B--2---:R-:W-:-:S04]  /*0100*/  IMAD R0, R0, UR10, R3 ;  /* 0x0000000a00007c24 */ /* 0x004fc8000f8e0203 */
[----:B-----5:R-:W-:-:S04]  /*0110*/  IMAD R20, R0, UR9, RZ ;  /* 0x0000000900147c24 */ /* 0x020fc8000f8e02ff */
[----:B----4-:R-:W-:Y:S01]  /*0120*/  IMAD.IADD R0, R20, 0x1, R15 ;  /* 0x0000000114007824 */ /* 0x010fe200078e020f */
[----:B-1----:R-:W-:-:S04]  /*0130*/  UIADD3 UR4, UPT, UPT, UR6, 0x1, URZ ;  /* 0x0000000106047890 */ /* 0x002fc8000fffe0ff */
[----:B------:R-:W-:Y:S02]  /*0140*/  ISETP.GE.AND P0, PT, R0, UR7, PT ;  /* 0x0000000700007c0c */ /* 0x000fe4000bf06270 */
[----:B------:R-:W-:-:S11]  /*0150*/  IMAD.U32 R2, RZ, RZ, UR4 ;  /* 0x00000004ff027e24 */ /* 0x000fd6000f8e00ff */
[----:B------:R-:W-:-:S04]  /*0160*/  @P0 IADD3 R2, PT, PT, RZ, UR6, RZ ;  /* 0x00000006ff020c10 */ /* 0x000fc8000fffe0ff */
[----:B------:R-:W-:-:S13]  /*0170*/  ISETP.GE.AND P0, PT, R2, 0x1, PT ;  /* 0x000000010200780c */ /* 0x000fda0003f06270 */
[----:B------:R-:W-:Y:S05]  /*0180*/  @!P0 EXIT ;  /* 0x000000000000894d */ /* 0x000fea0003800000 */
[----:B------:R-:W0:Y:S01]  /*0190*/  LDCU.64 UR6, c[0x0][0x390] ;  /* 0x00007200ff0677ac */ /* 0x000e220008000a00 */
[----:B------:R-:W-:Y:S01]  /*01a0*/  ISETP.NE.AND P0, PT, R2, 0x1, PT ;  /* 0x000000010200780c */ /* 0x000fe20003f05270 */
[----:B------:R-:W-:Y:S01]  /*01b0*/  BSSY.RECONVERGENT B0, `(.L_x_0) ;  /* 0x00000d1000007945 */ /* 0x000fe20003800200 */
[----:B------:R-:W-:Y:S01]  /*01c0*/  IMAD.MOV.U32 R13, RZ, RZ, RZ ;  /* 0x000000ffff0d7224 */ /* 0x000fe200078e00ff */
[----:B------:R-:W1:Y:S01]  /*01d0*/  LDCU.64 UR4, c[0x0][0x358] ;  /* 0x00006b00ff0477ac */ /* 0x000e620008000a00 */
[----:B------:R-:W2:Y:S01]  /*01e0*/  LDCU.64 UR8, c[0x0][0x390] ;  /* 0x00007200ff0877ac */ /* 0x000ea20008000a00 */
[----:B0-----:R-:W-:Y:S02]  /*01f0*/  IMAD.U32 R3, RZ, RZ, UR6 ;  /* 0x00000006ff037e24 */ /* 0x001fe4000f8e00ff */
[----:B------:R-:W-:-:S03]  /*0200*/  IMAD.U32 R4, RZ, RZ, UR7 ;  /* 0x00000007ff047e24 */ /* 0x000fc6000f8e00ff */
[C---:B------:R-:W-:Y:S01]  /*0210*/  IADD3 R5, PT, PT, R3.reuse, -0x2, RZ ;  /* 0xfffffffe03057810 */ /* 0x040fe20007ffe0ff */
[----:B------:R-:W-:Y:S02]  /*0220*/  VIADD R6, R4, 0xfffffffe ;  /* 0xfffffffe04067836 */ /* 0x000fe40000000000 */
[----:B------:R-:W-:Y:S02]  /*0230*/  IMAD R7, R3, R4, RZ ;  /* 0x0000000403077224 */ /* 0x000fe400078e02ff */
[----:B------:R-:W-:Y:S01]  /*0240*/  IMAD R8, R5, R6, RZ ;  /* 0x0000000605087224 */ /* 0x000fe200078e02ff */
[----:B-12---:R-:W-:Y:S06]  /*0250*/  @!P0 BRA `(.L_x_1) ;  /* 0x0000000c00188947 */ /* 0x006fec0003800000 */
[----:B------:R-:W-:Y:S01]  /*0260*/  IABS R9, R5 ;  /* 0x0000000500097213 */ /* 0x000fe20000000000 */
[----:B------:R-:W0:Y:S01]  /*0270*/  LDCU UR6, c[0x0][0x3a0] ;  /* 0x00007400ff0677ac */ /* 0x000e220008000800 */
[----:B------:R-:W-:Y:S01]  /*0280*/  LOP3.LUT R21, R2, 0x7ffffffe, RZ, 0xc0, !PT ;  /* 0x7ffffffe02157812 */ /* 0x000fe200078ec0ff */
[----:B------:R-:W-:Y:S01]  /*0290*/  BSSY.RECONVERGENT B1, `(.L_x_2) ;  /* 0x00000c1000017945 */ /* 0x000fe20003800200 */
[----:B------:R-:W1:Y:S03]  /*02a0*/  I2F.RP R3, R9 ;  /* 0x0000000900037306 */ /* 0x000e660000209400 */
[----:B------:R-:W-:-:S05]  /*02b0*/  IMAD.MOV R21, RZ, RZ, -R21 ;  /* 0x000000ffff157224 */ /* 0x000fca00078e0a15 */
[----:B-1----:R-:W1:Y:S01]  /*02c0*/  MUFU.RCP R3, R3 ;  /* 0x0000000300037308 */ /* 0x002e620000001000 */
[----:B0-----:R-:W-:Y:S02]  /*02d0*/  IADD3 R20, PT, PT, R20, UR6, R15 ;  /* 0x0000000614147c10 */ /* 0x001fe4000fffe00f */
[----:B-1----:R-:W-:-:S05]  /*02e0*/  IADD3 R4, PT, PT, R3, 0xffffffe, RZ ;  /* 0x0ffffffe03047810 */ /* 0x002fca0007ffe0ff */
[----:B------:R-:W0:Y:S02]  /*02f0*/  F2I.FTZ.U32.TRUNC.NTZ R11, R4 ;  /* 0x00000004000b7305 */ /* 0x000e24000021f000 */
[----:B0-----:R-:W-:-:S04]  /*0300*/  IMAD.MOV R10, RZ, RZ, -R11 ;  /* 0x000000ffff0a7224 */ /* 0x001fc800078e0a0b */
[----:B------:R-:W-:Y:S02]  /*0310*/  IMAD R13, R10, R9, RZ ;  /* 0x000000090a0d7224 */ /* 0x000fe400078e02ff */
[----:B------:R-:W-:-:S04]  /*0320*/  IMAD.MOV.U32 R10, RZ, RZ, RZ ;  /* 0x000000ffff0a7224 */ /* 0x000fc800078e00ff */
[----:B------:R-:W-:Y:S01]  /*0330*/  IMAD.HI.U32 R11, R11, R13, R10 ;  /* 0x0000000d0b0b7227 */ /* 0x000fe200078e000a */
[----:B------:R-:W-:-:S07]  /*0340*/  MOV R10, R0 ;  /* 0x00000000000a7202 */ /* 0x000fce0000000f00 */
.L_x_3:
[-C--:B------:R-:W-:Y:S02]  /*0350*/  IABS R22, R5.reuse ;  /* 0x0000000500167213 */ /* 0x080fe40000000000 */
[----:B------:R-:W-:Y:S02]  /*0360*/  IABS R19, R6 ;  /* 0x0000000600137213 */ /* 0x000fe40000000000 */
[----:B------:R-:W0:Y:S01]  /*0370*/  I2F.RP R16, R22 ;  /* 0x0000001600107306 */ /* 0x000e220000209400 */
[----:B------:R-:W-:Y:S02]  /*0380*/  IABS R3, R8 ;  /* 0x0000000800037213 */ /* 0x000fe40000000000 */
[----:B------:R-:W-:Y:S02]  /*0390*/  IABS R13, R5 ;  /* 0x00000005000d7213 */ /* 0x000fe40000000000 */
[----:B------:R-:W-:Y:S02]  /*03a0*/  IABS R18, R10 ;  /* 0x0000000a00127213 */ /* 0x000fe40000000000 */
[----:B------:R-:W-:Y:S01]  /*03b0*/  IADD3 R14, PT, PT, RZ, -R13, RZ ;  /* 0x8000000dff0e7210 */ /* 0x000fe20007ffe0ff */
[----:B------:R-:W1:Y:S01]  /*03c0*/  I2F.RP R15, R19 ;  /* 0x00000013000f7306 */ /* 0x000e620000209400 */
[----:B------:R-:W-:Y:S01]  /*03d0*/  IABS R24, R20 ;  /* 0x0000001400187213 */ /* 0x000fe20000000000 */
[----:B------:R-:W-:Y:S01]  /*03e0*/  IMAD.HI.U32 R23, R11, R18, RZ ;  /* 0x000000120b177227 */ /* 0x000fe200078e00ff */
[----:B------:R-:W-:-:S03]  /*03f0*/  LOP3.LUT R26, RZ, R8, RZ, 0x33, !PT ;  /* 0x00000008ff1a7212 */ /* 0x000fc600078e33ff */
[----:B------:R-:W-:Y:S02]  /*0400*/  IMAD R14, R23, R14, R18 ;  /* 0x0000000e170e7224 */ /* 0x000fe400078e0212 */
[----:B0-----:R-:W0:Y:S03]  /*0410*/  MUFU.RCP R16, R16 ;  /* 0x0000001000107308 */ /* 0x001e260000001000 */
[----:B------:R-:W-:-:S05]  /*0420*/  ISETP.GT.U32.AND P1, PT, R9, R14, PT ;  /* 0x0000000e0900720c */ /* 0x000fca0003f24070 */
[----:B------:R-:W2:Y:S08]  /*0430*/  I2F.RP R4, R3 ;  /* 0x0000000300047306 */ /* 0x000eb00000209400 */
[----:B-1----:R-:W1:Y:S01]  /*0440*/  MUFU.RCP R15, R15 ;  /* 0x0000000f000f7308 */ /* 0x002e620000001000 */
[----:B0-----:R-:W-:Y:S02]  /*0450*/  VIADD R12, R16, 0xffffffe ;  /* 0x0ffffffe100c7836 */ /* 0x001fe40000000000 */
[----:B------:R-:W-:-:S02]  /*0460*/  @!P1 IMAD.IADD R14, R14, 0x1, -R22 ;  /* 0x000000010e0e9824 */ /* 0x000fc400078e0a16 */
[----:B------:R-:W-:Y:S01]  /*0470*/  @!P1 VIADD R23, R23, 0x1 ;  /* 0x0000000117179836 */ /* 0x000fe20000000000 */
[----:B------:R-:W-:Y:S02]  /*0480*/  ISETP.NE.AND P1, PT, R5, RZ, PT ;  /* 0x000000ff0500720c */ /* 0x000fe40003f25270 */
[----:B------:R0:W3:Y:S01]  /*0490*/  F2I.FTZ.U32.TRUNC.NTZ R13, R12 ;  /* 0x0000000c000d7305 */ /* 0x0000e2000021f000 */
[----:B------:R-:W-:Y:S02]  /*04a0*/  ISETP.GE.U32.AND P0, PT, R14, R9, PT ;  /* 0x000000090e00720c */ /* 0x000fe40003f06070 */
[----:B------:R-:W-:-:S04]  /*04b0*/  LOP3.LUT R9, R10, R5, RZ, 0x3c, !PT ;  /* 0x000000050a097212 */ /* 0x000fc800078e3cff */
[----:B------:R-:W-:Y:S01]  /*04c0*/  ISETP.GE.AND P2, PT, R9, RZ, PT ;  /* 0x000000ff0900720c */ /* 0x000fe20003f46270 */
[----:B--2---:R-:W2:Y:S01]  /*04d0*/  MUFU.RCP R4, R4 ;  /* 0x0000000400047308 */ /* 0x004ea20000001000 */
[----:B-1----:R-:W-:Y:S02]  /*04e0*/  VIADD R15, R15, 0xffffffe ;  /* 0x0ffffffe0f0f7836 */ /* 0x002fe40000000000 */
[----:B0-----:R-:W-:Y:S02]  /*04f0*/  IMAD.MOV.U32 R12, RZ, RZ, RZ ;  /* 0x000000ffff0c7224 */ /* 0x001fe400078e00ff */
[----:B------:R-:W-:Y:S02]  /*0500*/  IMAD.MOV.U32 R9, RZ, RZ, R22 ;  /* 0x000000ffff097224 */ /* 0x000fe400078e0016 */
[----:B---3--:R-:W-:Y:S01]  /*0510*/  IMAD.MOV R11, RZ, RZ, -R13 ;  /* 0x000000ffff0b7224 */ /* 0x008fe200078e0a0d */
[----:B------:R-:W0:Y:S01]  /*0520*/  F2I.FTZ.U32.TRUNC.NTZ R15, R15 ;  /* 0x0000000f000f7305 */ /* 0x000e22000021f000 */
[----:B------:R-:W-:-:S02]  /*0530*/  @P0 VIADD R23, R23, 0x1 ;  /* 0x0000000117170836 */ /* 0x000fc40000000000 */
[----:B------:R-:W-:-:S03]  /*0540*/  IMAD R11, R11, R22, RZ ;  /* 0x000000160b0b7224 */ /* 0x000fc600078e02ff */
[----:B------:R-:W-:Y:S01]  /*0550*/  @!P2 IADD3 R23, PT, PT, -R23, RZ, RZ ;  /* 0x000000ff1717a210 */ /* 0x000fe20007ffe1ff */
[----:B------:R-:W-:Y:S01]  /*0560*/  IMAD.HI.U32 R11, R13, R11, R12 ;  /* 0x0000000b0d0b7227 */ /* 0x000fe200078e000c */
[----:B--2---:R-:W-:Y:S02]  /*0570*/  IADD3 R16, PT, PT, R4, 0xffffffe, RZ ;  /* 0x0ffffffe04107810 */ /* 0x004fe40007ffe0ff */
[-C--:B------:R-:W-:Y:S02]  /*0580*/  IABS R4, R5.reuse ;  /* 0x0000000500047213 */ /* 0x080fe40000000000 */
[----:B------:R-:W1:Y:S02]  /*0590*/  F2I.FTZ.U32.TRUNC.NTZ R17, R16 ;  /* 0x0000001000117305 */ /* 0x000e64000021f000 */
[----:B------:R-:W-:Y:S01]  /*05a0*/  IADD3 R12, PT, PT, RZ, -R4, RZ ;  /* 0x80000004ff0c7210 */ /* 0x000fe20007ffe0ff */
[----:B------:R-:W-:Y:S01]  /*05b0*/  IMAD.MOV.U32 R4, RZ, RZ, R24 ;  /* 0x000000ffff047224 */ /* 0x000fe200078e0018 */
[----:B------:R-:W-:Y:S01]  /*05c0*/  LOP3.LUT R24, R20, R5, RZ, 0x3c, !PT ;  /* 0x0000000514187212 */ /* 0x000fe200078e3cff */
[----:B0-----:R-:W-:-:S02]  /*05d0*/  IMAD.MOV R14, RZ, RZ, -R15 ;  /* 0x000000ffff0e7224 */ /* 0x001fc400078e0a0f */
[----:B------:R-:W-:Y:S01]  /*05e0*/  IMAD.HI.U32 R13, R11, R4, RZ ;  /* 0x000000040b0d7227 */ /* 0x000fe200078e00ff */
[----:B------:R-:W-:-:S03]  /*05f0*/  ISETP.GE.AND P4, PT, R24, RZ, PT ;  /* 0x000000ff1800720c */ /* 0x000fc60003f86270 */
[----:B------:R-:W-:Y:S02]  /*0600*/  IMAD R12, R13, R12, R4 ;  /* 0x0000000c0d0c7224 */ /* 0x000fe400078e0204 */
[----:B------:R-:W-:Y:S02]  /*0610*/  IMAD R25, R14, R19, RZ ;  /* 0x000000130e197224 */ /* 0x000fe400078e02ff */
[----:B------:R-:W-:Y:S01]  /*0620*/  HFMA2 R14, -RZ, RZ, 0, 0 ;  /* 0x00000000ff0e7431 */ /* 0x000fe200000001ff */
[----:B-1----:R-:W-:Y:S02]  /*0630*/  IADD3 R16, PT, PT, RZ, -R17, RZ ;  /* 0x80000011ff107210 */ /* 0x002fe40007ffe0ff */
[----:B------:R-:W-:Y:S02]  /*0640*/  ISETP.GT.U32.AND P3, PT, R9, R12, PT ;  /* 0x0000000c0900720c */ /* 0x000fe40003f64070 */
[----:B------:R-:W-:Y:S01]  /*0650*/  IMAD.HI.U32 R15, R15, R25, R14 ;  /* 0x000000190f0f7227 */ /* 0x000fe200078e000e */
[----:B------:R-:W-:-:S03]  /*0660*/  LOP3.LUT R14, RZ, R5, RZ, 0x33, !PT ;  /* 0x00000005ff0e7212 */ /* 0x000fc600078e33ff */
[----:B------:R-:W-:Y:S01]  /*0670*/  IMAD R25, R16, R3, RZ ;  /* 0x0000000310197224 */ /* 0x000fe200078e02ff */
[----:B------:R-:W-:Y:S01]  /*0680*/  SEL R14, R14, R23, !P1 ;  /* 0x000000170e0e7207 */ /* 0x000fe20004800000 */
[----:B------:R-:W-:-:S05]  /*0690*/  IMAD.MOV.U32 R16, RZ, RZ, RZ ;  /* 0x000000ffff107224 */ /* 0x000fca00078e00ff */
[----:B------:R-:W-:Y:S01]  /*06a0*/  @!P3 IMAD.IADD R12, R12, 0x1, -R22 ;  /* 0x000000010c0cb824 */ /* 0x000fe200078e0a16 */
[----:B------:R-:W-:Y:S01]  /*06b0*/  IABS R22, R14 ;  /* 0x0000000e00167213 */ /* 0x000fe20000000000 */
[----:B------:R-:W-:Y:S01]  /*06c0*/  IMAD.HI.U32 R17, R17, R25, R16 ;  /* 0x0000001911117227 */ /* 0x000fe200078e0010 */
[----:B------:R-:W-:Y:S02]  /*06d0*/  IABS R16, R8 ;  /* 0x0000000800107213 */ /* 0x000fe40000000000 */
[----:B------:R-:W-:Y:S01]  /*06e0*/  ISETP.GE.U32.AND P2, PT, R12, R9, PT ;  /* 0x000000090c00720c */ /* 0x000fe20003f46070 */
[----:B------:R-:W-:Y:S01]  /*06f0*/  @!P3 VIADD R13, R13, 0x1 ;  /* 0x000000010d0db836 */ /* 0x000fe20000000000 */
[----:B------:R-:W-:Y:S01]  /*0700*/  IABS R12, R6 ;  /* 0x00000006000c7213 */ /* 0x000fe20000000000 */
[----:B------:R-:W-:Y:S02]  /*0710*/  IMAD.MOV R16, RZ, RZ, -R16 ;  /* 0x000000ffff107224 */ /* 0x000fe400078e0a10 */
[----:B------:R-:W-:Y:S01]  /*0720*/  IMAD.HI.U32 R27, R17, R18, RZ ;  /* 0x00000012111b7227 */ /* 0x000fe200078e00ff */
[----:B------:R-:W-:-:S03]  /*0730*/  IADD3 R23, PT, PT, RZ, -R12, RZ ;  /* 0x8000000cff177210 */ /* 0x000fc60007ffe0ff */
[----:B------:R-:W-:-:S04]  /*0740*/  IMAD.HI.U32 R12, R15, R22, RZ ;  /* 0x000000160f0c7227 */ /* 0x000fc800078e00ff */
[----:B------:R-:W-:Y:S02]  /*0750*/  IMAD R18, R27, R16, R18 ;  /* 0x000000101b127224 */ /* 0x000fe400078e0212 */
[----:B------:R-:W-:Y:S01]  /*0760*/  IMAD R12, R12, R23, R22 ;  /* 0x000000170c0c7224 */ /* 0x000fe200078e0216 */
[----:B------:R-:W-:Y:S01]  /*0770*/  LOP3.LUT R22, RZ, R5, RZ, 0x33, !PT ;  /* 0x00000005ff167212 */ /* 0x000fe200078e33ff */
[----:B------:R-:W-:Y:S01]  /*0780*/  @P2 VIADD R13, R13, 0x1 ;  /* 0x000000010d0d2836 */ /* 0x000fe20000000000 */
[----:B------:R-:W-:Y:S01]  /*0790*/  ISETP.GT.U32.AND P0, PT, R3, R18, PT ;  /* 0x000000120300720c */ /* 0x000fe20003f04070 */
[----:B------:R-:W-:Y:S01]  /*07a0*/  IMAD.HI.U32 R25, R17, R4, RZ ;  /* 0x0000000411197227 */ /* 0x000fe200078e00ff */
[----:B------:R-:W-:Y:S02]  /*07b0*/  ISETP.GT.U32.AND P2, PT, R19, R12, PT ;  /* 0x0000000c1300720c */ /* 0x000fe40003f44070 */
[----:B------:R-:W-:Y:S02]  /*07c0*/  @!P4 IADD3 R13, PT, PT, -R13, RZ, RZ ;  /* 0x000000ff0d0dc210 */ /* 0x000fe40007ffe1ff */
[----:B------:R-:W-:-:S02]  /*07d0*/  ISETP.GE.AND P4, PT, R14, RZ, PT ;  /* 0x000000ff0e00720c */ /* 0x000fc40003f86270 */
[----:B------:R-:W-:Y:S02]  /*07e0*/  SEL R23, R22, R13, !P1 ;  /* 0x0000000d16177207 */ /* 0x000fe40004800000 */
[----:B------:R-:W-:Y:S02]  /*07f0*/  IABS R13, R6 ;  /* 0x00000006000d7213 */ /* 0x000fe40000000000 */
[----:B------:R-:W-:Y:S01]  /*0800*/  IADD3 R14, PT, PT, -R14, RZ, RZ ;  /* 0x000000ff0e0e7210 */ /* 0x000fe20007ffe1ff */
[----:B------:R-:W-:Y:S02]  /*0810*/  @!P0 IMAD.IADD R18, R18, 0x1, -R3 ;  /* 0x0000000112128824 */ /* 0x000fe400078e0a03 */
[----:B------:R-:W-:Y:S01]  /*0820*/  @!P2 IADD3 R12, PT, PT, R12, -R19, RZ ;  /* 0x800000130c0ca210 */ /* 0x000fe20007ffe0ff */
[----:B------:R-:W-:Y:S01]  /*0830*/  @!P0 VIADD R27, R27, 0x1 ;  /* 0x000000011b1b8836 */ /* 0x000fe20000000000 */
[----:B------:R-:W-:Y:S01]  /*0840*/  ISETP.NE.AND P0, PT, R6, RZ, PT ;  /* 0x000000ff0600720c */ /* 0x000fe20003f05270 */
[----:B------:R-:W-:Y:S01]  /*0850*/  IMAD.MOV R13, RZ, RZ, -R13 ;  /* 0x000000ffff0d7224 */ /* 0x000fe200078e0a0d */
[----:B------:R-:W-:Y:S01]  /*0860*/  ISETP.GE.U32.AND P1, PT, R18, R3, PT ;  /* 0x000000031200720c */ /* 0x000fe20003f26070 */
[----:B------:R-:W-:Y:S01]  /*0870*/  IMAD R17, R5, R14, R10 ;  /* 0x0000000e05117224 */ /* 0x000fe200078e020a */
[----:B------:R-:W-:-:S02]  /*0880*/  ISETP.GT.U32.AND P3, PT, R19, R12, PT ;  /* 0x0000000c1300720c */ /* 0x000fc40003f64070 */
[----:B------:R-:W-:Y:S02]  /*0890*/  LOP3.LUT R18, R10, R8, RZ, 0x3c, !PT ;  /* 0x000000080a127212 */ /* 0x000fe400078e3cff */
[----:B------:R-:W-:Y:S02]  /*08a0*/  IABS R3, R23 ;  /* 0x0000001700037213 */ /* 0x000fe40000000000 */
[----:B------:R-:W-:Y:S02]  /*08b0*/  ISETP.GE.AND P2, PT, R18, RZ, PT ;  /* 0x000000ff1200720c */ /* 0x000fe40003f46270 */
[----:B------:R-:W-:Y:S01]  /*08c0*/  LOP3.LUT R18, RZ, R6, RZ, 0x33, !PT ;  /* 0x00000006ff127212 */ /* 0x000fe200078e33ff */
[----:B------:R-:W-:Y:S01]  /*08d0*/  IMAD.HI.U32 R22, R15, R3, RZ ;  /* 0x000000030f167227 */ /* 0x000fe200078e00ff */
[----:B------:R-:W-:-:S03]  /*08e0*/  LOP3.LUT R14, R20, R8, RZ, 0x3c, !PT ;  /* 0x00000008140e7212 */ /* 0x000fc600078e3cff */
[----:B------:R-:W-:Y:S01]  /*08f0*/  @!P3 IADD3 R12, PT, PT, R12, -R19, RZ ;  /* 0x800000130c0cb210 */ /* 0x000fe20007ffe0ff */
[----:B------:R-:W-:Y:S01]  /*0900*/  @P1 VIADD R27, R27, 0x1 ;  /* 0x000000011b1b1836 */ /* 0x000fe20000000000 */
[----:B------:R-:W-:Y:S01]  /*0910*/  ISETP.NE.AND P1, PT, R8, RZ, PT ;  /* 0x000000ff0800720c */ /* 0x000fe20003f25270 */
[----:B------:R-:W-:Y:S02]  /*0920*/  IMAD R22, R22, R13, R3 ;  /* 0x0000000d16167224 */ /* 0x000fe400078e0203 */
[----:B------:R-:W-:Y:S02]  /*0930*/  IMAD.MOV.U32 R3, RZ, RZ, R12 ;  /* 0x000000ffff037224 */ /* 0x000fe400078e000c */
[----:B------:R-:W-:Y:S01]  /*0940*/  @!P2 IMAD.MOV R27, RZ, RZ, -R27 ;  /* 0x000000ffff1ba224 */ /* 0x000fe200078e0a1b */
[----:B------:R-:W0:Y:S01]  /*0950*/  LDC.64 R12, c[0x0][0x380] ;  /* 0x0000e000ff0c7b82 */ /* 0x000e220000000a00 */
[----:B------:R-:W-:Y:S01]  /*0960*/  IMAD R15, R25, R16, R4 ;  /* 0x00000010190f7224 */ /* 0x000fe200078e0204 */
[----:B------:R-:W-:Y:S01]  /*0970*/  MOV R4, UR9 ;  /* 0x0000000900047c02 */ /* 0x000fe20008000f00 */
[----:B------:R-:W-:Y:S01]  /*0980*/  @!P4 IMAD.MOV R3, RZ, RZ, -R3 ;  /* 0x000000ffff03c224 */ /* 0x000fe200078e0a03 */
[----:B------:R-:W-:-:S02]  /*0990*/  SEL R27, R26, R27, !P1 ;  /* 0x0000001b1a1b7207 */ /* 0x000fc40004800000 */
[----:B------:R-:W-:Y:S02]  /*09a0*/  IABS R16, R8 ;  /* 0x0000000800107213 */ /* 0x000fe40000000000 */
[----:B------:R-:W-:Y:S01]  /*09b0*/  SEL R18, R18, R3, !P0 ;  /* 0x0000000312127207 */ /* 0x000fe20004000000 */
[----:B------:R-:W-:Y:S01]  /*09c0*/  IMAD R27, R27, R4, R4 ;  /* 0x000000041b1b7224 */ /* 0x000fe200078e0204 */
[----:B------:R-:W-:Y:S01]  /*09d0*/  ISETP.GT.U32.AND P2, PT, R16, R15, PT ;  /* 0x0000000f1000720c */ /* 0x000fe20003f44070 */
[----:B------:R-:W-:Y:S01]  /*09e0*/  IMAD.U32 R3, RZ, RZ, UR8 ;  /* 0x00000008ff037e24 */ /* 0x000fe2000f8e00ff */
[----:B------:R-:W-:Y:S01]  /*09f0*/  ISETP.GT.U32.AND P3, PT, R19, R22, PT ;  /* 0x000000161300720c */ /* 0x000fe20003f64070 */
[----:B------:R-:W-:-:S04]  /*0a00*/  IMAD.IADD R18, R18, 0x1, R27 ;  /* 0x0000000112127824 */ /* 0x000fc800078e021b */
[----:B------:R-:W-:-:S05]  /*0a10*/  IMAD R18, R18, R3, R3 ;  /* 0x0000000312127224 */ /* 0x000fca00078e0203 */
[----:B------:R-:W-:Y:S02]  /*0a20*/  IADD3 R24, PT, PT, R17, 0x1, R18 ;  /* 0x0000000111187810 */ /* 0x000fe40007ffe012 */
[-C--:B------:R-:W-:Y:S01]  /*0a30*/  @!P2 IADD3 R15, PT, PT, R15, -R16.reuse, RZ ;  /* 0x800000100f0fa210 */ /* 0x080fe20007ffe0ff */
[----:B------:R-:W-:Y:S01]  /*0a40*/  @!P3 IMAD.IADD R22, R22, 0x1, -R19 ;  /* 0x000000011616b824 */ /* 0x000fe200078e0a13 */
[----:B------:R-:W-:Y:S01]  /*0a50*/  ISETP.GE.AND P3, PT, R14, RZ, PT ;  /* 0x000000ff0e00720c */ /* 0x000fe20003f66270 */
[----:B0-----:R-:W-:Y:S01]  /*0a60*/  IMAD.WIDE R28, R24, 0x8, R12 ;  /* 0x00000008181c7825 */ /* 0x001fe200078e020c */
[----:B------:R-:W-:Y:S02]  /*0a70*/  ISETP.GE.U32.AND P4, PT, R15, R16, PT ;  /* 0x000000100f00720c */ /* 0x000fe40003f86070 */
[----:B------:R-:W-:Y:S02]  /*0a80*/  ISETP.GT.U32.AND P5, PT, R19, R22, PT ;  /* 0x000000161300720c */ /* 0x000fe40003fa4070 */
[----:B------:R-:W2:Y:S04]  /*0a90*/  LDG.E.64 R16, desc[UR4][R28.64+0x8] ;  /* 0x000008041c107981 */ /* 0x000ea8000c1e1b00 */
[----:B------:R-:W2:Y:S07]  /*0aa0*/  LDG.E.64 R14, desc[UR4][R28.64+-0x8] ;  /* 0xfffff8041c0e7981 */ /* 0x000eae000c1e1b00 */
[----:B------:R-:W-:Y:S01]  /*0ab0*/  @!P5 IMAD.IADD R22, R22, 0x1, -R19 ;  /* 0x000000011616d824 */ /* 0x000fe200078e0a13 */
[----:B--2---:R-:W-:Y:S01]  /*0ac0*/  DADD R14, R16, R14 ;  /* 0x00000000100e7229 */ /* 0x004fe2000000000e */
[----:B------:R-:W-:-:S05]  /*0ad0*/  IMAD.WIDE R16, R3, 0x8, R28 ;  /* 0x0000000803107825 */ /* 0x000fca00078e021c */
[----:B------:R-:W2:Y:S02]  /*0ae0*/  LDG.E.64 R18, desc[UR4][R16.64] ;  /* 0x0000000410127981 */ /* 0x000ea4000c1e1b00 */
[----:B--2---:R-:W-:Y:S01]  /*0af0*/  DADD R18, R14, R18 ;  /* 0x000000000e127229 */ /* 0x004fe20000000012 */
[----:B------:R-:W-:-:S04]  /*0b00*/  IMAD.IADD R15, R24, 0x1, -R3 ;  /* 0x00000001180f7824 */ /* 0x000fc800078e0a03 */
[----:B------:R-:W-:-:S06]  /*0b10*/  IMAD.WIDE R14, R15, 0x8, R12 ;  /* 0x000000080f0e7825 */ /* 0x000fcc00078e020c */
[----:B------:R-:W2:Y:S01]  /*0b20*/  LDG.E.64 R14, desc[UR4][R14.64] ;  /* 0x000000040e0e7981 */ /* 0x000ea2000c1e1b00 */
[----:B------:R-:W-:-:S06]  /*0b30*/  IMAD.WIDE R16, R7, 0x8, R28 ;  /* 0x0000000807107825 */ /* 0x000fcc00078e021c */
[----:B------:R-:W3:Y:S01]  /*0b40*/  LDG.E.64 R16, desc[UR4][R16.64] ;  /* 0x0000000410107981 */ /* 0x000ee2000c1e1b00 */
[----:B------:R-:W-:Y:S01]  /*0b50*/  @!P2 VIADD R25, R25, 0x1 ;  /* 0x000000011919a836 */ /* 0x000fe20000000000 */
[----:B------:R-:W-:Y:S01]  /*0b60*/  ISETP.GE.AND P2, PT, R23, RZ, PT ;  /* 0x000000ff1700720c */ /* 0x000fe20003f46270 */
[----:B--2---:R-:W-:Y:S01]  /*0b70*/  DADD R14, R18, R14 ;  /* 0x00000000120e7229 */ /* 0x004fe2000000000e */
[----:B------:R-:W-:-:S05]  /*0b80*/  IADD3 R19, PT, PT, -R7, R24, RZ ;  /* 0x0000001807137210 */ /* 0x000fca0007ffe1ff */
[----:B------:R-:W-:-:S06]  /*0b90*/  IMAD.WIDE R18, R19, 0x8, R12 ;  /* 0x0000000813127825 */ /* 0x000fcc00078e020c */
[----:B------:R-:W2:Y:S01]  /*0ba0*/  LDG.E.64 R18, desc[UR4][R18.64] ;  /* 0x0000000412127981 */ /* 0x000ea2000c1e1b00 */
[----:B------:R-:W-:Y:S01]  /*0bb0*/  @P4 VIADD R25, R25, 0x1 ;  /* 0x0000000119194836 */ /* 0x000fe20000000000 */
[----:B---3--:R-:W-:Y:S01]  /*0bc0*/  DADD R28, R14, R16 ;  /* 0x000000000e1c7229 */ /* 0x008fe20000000010 */
[----:B------:R-:W-:Y:S01]  /*0bd0*/  @!P2 IMAD.MOV R22, RZ, RZ, -R22 ;  /* 0x000000ffff16a224 */ /* 0x000fe200078e0a16 */
[----:B------:R-:W-:Y:S02]  /*0be0*/  LOP3.LUT R15, RZ, R6, RZ, 0x33, !PT ;  /* 0x00000006ff0f7212 */ /* 0x000fe400078e33ff */
[----:B------:R-:W-:Y:S02]  /*0bf0*/  @!P3 IADD3 R25, PT, PT, -R25, RZ, RZ ;  /* 0x000000ff1919b210 */ /* 0x000fe40007ffe1ff */
[----:B------:R-:W-:Y:S02]  /*0c00*/  SEL R16, R15, R22, !P0 ;  /* 0x000000160f107207 */ /* 0x000fe40004000000 */
[----:B------:R-:W-:Y:S01]  /*0c10*/  SEL R25, R26, R25, !P1 ;  /* 0x000000191a197207 */ /* 0x000fe20004800000 */
[----:B------:R-:W0:Y:S04]  /*0c20*/  LDC.64 R14, c[0x0][0x388] ;  /* 0x0000e200ff0e7b82 */ /* 0x000e280000000a00 */
[----:B------:R-:W-:-:S02]  /*0c30*/  IMAD R25, R25, R4, R4 ;  /* 0x0000000419197224 */ /* 0x000fc400078e0204 */
[----:B------:R-:W-:-:S03]  /*0c40*/  IMAD.MOV R23, RZ, RZ, -R23 ;  /* 0x000000ffff177224 */ /* 0x000fc600078e0a17 */
[----:B------:R-:W-:Y:S01]  /*0c50*/  IADD3 R16, PT, PT, R16, R25, RZ ;  /* 0x0000001910107210 */ /* 0x000fe20007ffe0ff */
[----:B------:R-:W-:-:S04]  /*0c60*/  IMAD R23, R5, R23, R20 ;  /* 0x0000001705177224 */ /* 0x000fc800078e0214 */
[----:B------:R-:W-:Y:S01]  /*0c70*/  IMAD R16, R16, R3, R3 ;  /* 0x0000000310107224 */ /* 0x000fe200078e0203 */
[----:B------:R-:W-:Y:S01]  /*0c80*/  UMOV UR6, 0x55555555 ;  /* 0x5555555500067882 */ /* 0x000fe20000000000 */
[----:B------:R-:W-:-:S03]  /*0c90*/  UMOV UR7, 0x3fc55555 ;  /* 0x3fc5555500077882 */ /* 0x000fc60000000000 */
[----:B------:R-:W-:Y:S01]  /*0ca0*/  IADD3 R26, PT, PT, R23, 0x1, R16 ;  /* 0x00000001171a7810 */ /* 0x000fe20007ffe010 */
[----:B0-----:R-:W-:-:S04]  /*0cb0*/  IMAD.WIDE R16, R24, 0x8, R14 ;  /* 0x0000000818107825 */ /* 0x001fc800078e020e */
[----:B------:R-:W-:Y:S01]  /*0cc0*/  IMAD.WIDE R24, R26, 0x8, R12 ;  /* 0x000000081a187825 */ /* 0x000fe200078e020c */
[----:B--2---:R-:W-:-:S08]  /*0cd0*/  DADD R28, R28, R18 ;  /* 0x000000001c1c7229 */ /* 0x004fd00000000012 */
[----:B------:R-:W-:-:S07]  /*0ce0*/  DMUL R28, R28, UR6 ;  /* 0x000000061c1c7c28 */ /* 0x000fce0008000000 */
[----:B------:R0:W-:Y:S04]  /*0cf0*/  STG.E.64 desc[UR4][R16.64], R28 ;  /* 0x0000001c10007986 */ /* 0x0001e8000c101b04 */
[----:B------:R-:W2:Y:S04]  /*0d00*/  LDG.E.64 R22, desc[UR4][R24.64+0x8] ;  /* 0x0000080418167981 */ /* 0x000ea8000c1e1b00 */
[----:B------:R-:W2:Y:S01]  /*0d10*/  LDG.E.64 R18, desc[UR4][R24.64+-0x8] ;  /* 0xfffff80418127981 */ /* 0x000ea2000c1e1b00 */
[----:B0-----:R-:W-:-:S06]  /*0d20*/  IMAD.WIDE R16, R3, 0x8, R24 ;  /* 0x0000000803107825 */ /* 0x001fcc00078e0218 */
[----:B------:R-:W3:Y:S01]  /*0d30*/  LDG.E.64 R16, desc[UR4][R16.64] ;  /* 0x0000000410107981 */ /* 0x000ee2000c1e1b00 */
[----:B------:R-:W-:-:S04]  /*0d40*/  IMAD.WIDE R28, R7, 0x8, R24 ;  /* 0x00000008071c7825 */ /* 0x000fc800078e0218 */
[C---:B------:R-:W-:Y:S02]  /*0d50*/  IMAD.IADD R27, R26.reuse, 0x1, -R7 ;  /* 0x000000011a1b7824 */ /* 0x040fe400078e0a07 */
[----:B------:R-:W4:Y:S01]  /*0d60*/  LDG.E.64 R28, desc[UR4][R28.64] ;  /* 0x000000041c1c7981 */ /* 0x000f22000c1e1b00 */
[----:B--2---:R-:W-:Y:S01]  /*0d70*/  DADD R22, R22, R18 ;  /* 0x0000000016167229 */ /* 0x004fe20000000012 */
[----:B------:R-:W-:-:S05]  /*0d80*/  IADD3 R19, PT, PT, R26, -R3, RZ ;  /* 0x800000031a137210 */ /* 0x000fca0007ffe0ff */
[----:B------:R-:W-:-:S06]  /*0d90*/  IMAD.WIDE R18, R19, 0x8, R12 ;  /* 0x0000000813127825 */ /* 0x000fcc00078e020c */
[----:B------:R-:W2:Y:S01]  /*0da0*/  LDG.E.64 R18, desc[UR4][R18.64] ;  /* 0x0000000412127981 */ /* 0x000ea2000c1e1b00 */
[----:B------:R-:W-:-:S06]  /*0db0*/  IMAD.WIDE R12, R27, 0x8, R12 ;  /* 0x000000081b0c7825 */ /* 0x000fcc00078e020c */
[----:B------:R-:W5:Y:S01]  /*0dc0*/  LDG.E.64 R12, desc[UR4][R12.64] ;  /* 0x000000040c0c7981 */ /* 0x000f62000c1e1b00 */
[----:B---3--:R-:W-:Y:S01]  /*0dd0*/  DADD R22, R22, R16 ;  /* 0x0000000016167229 */ /* 0x008fe20000000010 */
[----:B------:R-:W-:Y:S01]  /*0de0*/  IMAD.WIDE R14, R26, 0x8, R14 ;  /* 0x000000081a0e7825 */ /* 0x000fe200078e020e */
[----:B------:R-:W-:-:S04]  /*0df0*/  IADD3 R21, PT, PT, R21, 0x2, RZ ;  /* 0x0000000215157810 */ /* 0x000fc80007ffe0ff */
[----:B------:R-:W-:Y:S02]  /*0e00*/  ISETP.NE.AND P0, PT, R21, RZ, PT ;  /* 0x000000ff1500720c */ /* 0x000fe40003f05270 */
[----:B--2---:R-:W-:-:S08]  /*0e10*/  DADD R22, R22, R18 ;  /* 0x0000000016167229 */ /* 0x004fd00000000012 */
[----:B----4-:R-:W-:-:S08]  /*0e20*/  DADD R22, R22, R28 ;  /* 0x0000000016167229 */ /* 0x010fd0000000001c */
[----:B-----5:R-:W-:Y:S02]  /*0e30*/  DADD R16, R22, R12 ;  /* 0x0000000016107229 */ /* 0x020fe4000000000c */
[----:B------:R-:W0:Y:S06]  /*0e40*/  LDC R23, c[0x0][0x3a0] ;  /* 0x0000e800ff177b82 */ /* 0x000e2c0000000800 */
[----:B------:R-:W-:-:S07]  /*0e50*/  DMUL R16, R16, UR6 ;  /* 0x0000000610107c28 */ /* 0x000fce0008000000 */
[----:B------:R1:W-:Y:S01]  /*0e60*/  STG.E.64 desc[UR4][R14.64], R16 ;  /* 0x000000100e007986 */ /* 0x0003e2000c101b04 */
[C---:B0-----:R-:W-:Y:S01]  /*0e70*/  IMAD R10, R23.reuse, 0x2, R10 ;  /* 0x00000002170a7824 */ /* 0x041fe200078e020a */
[----:B------:R-:W-:Y:S01]  /*0e80*/  LEA R20, R23, R20, 0x1 ;  /* 0x0000001417147211 */ /* 0x000fe200078e08ff */
[----:B-1----:R-:W-:Y:S06]  /*0e90*/  @P0 BRA `(.L_x_3) ;  /* 0xfffffff4002c0947 */ /* 0x002fec000383ffff */
[----:B------:R-:W-:Y:S05]  /*0ea0*/  BSYNC.RECONVERGENT B1 ;  /* 0x0000000000017941 */ /* 0x000fea0003800200 */
.L_x_2:
[----:B------:R-:W-:-:S07]  /*0eb0*/  LOP3.LUT R13, R2, 0x7ffffffe, RZ, 0xc0, !PT ;  /* 0x7ffffffe020d7812 */ /* 0x000fce00078ec0ff */
.L_x_1:
[----:B------:R-:W-:Y:S05]  /*0ec0*/  BSYNC.RECONVERGENT B0 ;  /* 0x0000000000007941 */ /* 0x000fea0003800200 */
.L_x_0:
[----:B------:R-:W-:-:S04]  /*0ed0*/  LOP3.LUT R2, R2, 0x1, RZ, 0xc0, !PT ;  /* 0x0000000102027812 */ /* 0x000fc800078ec0ff */
[----:B------:R-:W-:-:S13]  /*0ee0*/  ISETP.NE.U32.AND P0, PT, R2, 0x1, PT ;  /* 0x000000010200780c */ /* 0x000fda0003f05070 */
[----:B------:R-:W-:Y:S05]  /*0ef0*/  @P0 EXIT ;  /* 0x000000000000094d */ /* 0x000fea0003800000 */
[----:B------:R-:W-:Y:S01]  /*0f00*/  IABS R12, R5 ;  /* 0x00000005000c7213 */ /* 0x000fe20000000000 */
[----:B------:R-:W0:Y:S01]  /*0f10*/  LDCU UR6, c[0x0][0x3a0] ;  /* 0x00007400ff0677ac */ /* 0x000e220008000800 */
[----:B------:R-:W-:Y:S02]  /*0f20*/  IABS R9, R8 ;  /* 0x0000000800097213 */ /* 0x000fe40000000000 */
[----:B------:R-:W1:Y:S01]  /*0f30*/  I2F.RP R14, R12 ;  /* 0x0000000c000e7306 */ /* 0x000e620000209400 */
[----:B------:R-:W-:Y:S02]  /*0f40*/  IABS R2, R6 ;  /* 0x0000000600027213 */ /* 0x000fe40000000000 */
[----:B------:R-:W-:-:S05]  /*0f50*/  ISETP.NE.AND P4, PT, R8, RZ, PT ;  /* 0x000000ff0800720c */ /* 0x000fca0003f85270 */
[----:B------:R-:W2:Y:S01]  /*0f60*/  I2F.RP R18, R9 ;  /* 0x0000000900127306 */ /* 0x000ea20000209400 */
[----:B0-----:R-:W-:-:S07]  /*0f70*/  IMAD R0, R13, UR6, R0 ;  /* 0x000000060d007c24 */ /* 0x001fce000f8e0200 */
[----:B-1----:R-:W0:Y:S08]  /*0f80*/  MUFU.RCP R14, R14 ;  /* 0x0000000e000e7308 */ /* 0x002e300000001000 */
[----:B------:R-:W1:Y:S08]  /*0f90*/  I2F.RP R16, R2 ;  /* 0x0000000200107306 */ /* 0x000e700000209400 */
[----:B--2---:R-:W-:Y:S01]  /*0fa0*/  MUFU.RCP R18, R18 ;  /* 0x0000001200127308 */ /* 0x004fe20000001000 */
[----:B0-----:R-:W-:Y:S01]  /*0fb0*/  VIADD R10, R14, 0xffffffe ;  /* 0x0ffffffe0e0a7836 */ /* 0x001fe20000000000 */
[----:B------:R-:W-:-:S06]  /*0fc0*/  IABS R14, R0 ;  /* 0x00000000000e7213 */ /* 0x000fcc0000000000 */
[----:B------:R0:W2:Y:S08]  /*0fd0*/  F2I.FTZ.U32.TRUNC.NTZ R11, R10 ;  /* 0x0000000a000b7305 */ /* 0x0000b0000021f000 */
[----:B-1----:R-:W1:Y:S01]  /*0fe0*/  MUFU.RCP R16, R16 ;  /* 0x0000001000107308 */ /* 0x002e620000001000 */
[----:B0-----:R-:W-:Y:S01]  /*0ff0*/  IMAD.MOV.U32 R10, RZ, RZ, RZ ;  /* 0x000000ffff0a7224 */ /* 0x001fe200078e00ff */
[----:B--2---:R-:W-:-:S05]  /*1000*/  IADD3 R15, PT, PT, RZ, -R11, RZ ;  /* 0x8000000bff0f7210 */ /* 0x004fca0007ffe0ff */
[----:B------:R-:W-:Y:S01]  /*1010*/  IMAD R13, R15, R12, RZ ;  /* 0x0000000c0f0d7224 */ /* 0x000fe200078e02ff */
[----:B------:R-:W-:-:S03]  /*1020*/  IABS R15, R5 ;  /* 0x00000005000f7213 */ /* 0x000fc60000000000 */
[----:B------:R-:W-:Y:S01]  /*1030*/  IMAD.HI.U32 R13, R11, R13, R10 ;  /* 0x0000000d0b0d7227 */ /* 0x000fe200078e000a */
[----:B------:R-:W-:Y:S02]  /*1040*/  IADD3 R17, PT, PT, RZ, -R15, RZ ;  /* 0x8000000fff117210 */ /* 0x000fe40007ffe0ff */
[----:B------:R-:W-:Y:S01]  /*1050*/  LOP3.LUT R10, R0, R5, RZ, 0x3c, !PT ;  /* 0x00000005000a7212 */ /* 0x000fe200078e3cff */
[----:B------:R-:W-:Y:S02]  /*1060*/  VIADD R11, R18, 0xffffffe ;  /* 0x0ffffffe120b7836 */ /* 0x000fe40000000000 */
[----:B------:R-:W-:Y:S01]  /*1070*/  IMAD.HI.U32 R15, R13, R14, RZ ;  /* 0x0000000e0d0f7227 */ /* 0x000fe200078e00ff */
[----:B-1----:R-:W-:Y:S02]  /*1080*/  IADD3 R13, PT, PT, R16, 0xffffffe, RZ ;  /* 0x0ffffffe100d7810 */ /* 0x002fe40007ffe0ff */
[----:B------:R-:W-:Y:S01]  /*1090*/  ISETP.GE.AND P2, PT, R10, RZ, PT ;  /* 0x000000ff0a00720c */ /* 0x000fe20003f46270 */
[----:B------:R-:W-:Y:S01]  /*10a0*/  IMAD R17, R15, R17, R14 ;  /* 0x000000110f117224 */ /* 0x000fe200078e020e */
[----:B------:R-:W0:Y:S01]  /*10b0*/  F2I.FTZ.U32.TRUNC.NTZ R11, R11 ;  /* 0x0000000b000b7305 */ /* 0x000e22000021f000 */
[----:B------:R-:W-:-:S03]  /*10c0*/  IABS R16, R6 ;  /* 0x0000000600107213 */ /* 0x000fc60000000000 */
[----:B------:R-:W-:Y:S02]  /*10d0*/  ISETP.GT.U32.AND P1, PT, R12, R17, PT ;  /* 0x000000110c00720c */ /* 0x000fe40003f24070 */
[----:B------:R-:W-:Y:S02]  /*10e0*/  IMAD.MOV R16, RZ, RZ, -R16 ;  /* 0x000000ffff107224 */ /* 0x000fe400078e0a10 */
[----:B------:R-:W1:Y:S09]  /*10f0*/  F2I.FTZ.U32.TRUNC.NTZ R13, R13 ;  /* 0x0000000d000d7305 */ /* 0x000e72000021f000 */
[----:B------:R-:W-:-:S02]  /*1100*/  @!P1 IMAD.IADD R17, R17, 0x1, -R12 ;  /* 0x0000000111119824 */ /* 0x000fc400078e0a0c */
[----:B------:R-:W-:Y:S01]  /*1110*/  @!P1 VIADD R15, R15, 0x1 ;  /* 0x000000010f0f9836 */ /* 0x000fe20000000000 */
[----:B------:R-:W-:Y:S02]  /*1120*/  ISETP.NE.AND P1, PT, R5, RZ, PT ;  /* 0x000000ff0500720c */ /* 0x000fe40003f25270 */
[----:B------:R-:W-:Y:S02]  /*1130*/  ISETP.GE.U32.AND P0, PT, R17, R12, PT ;  /* 0x0000000c1100720c */ /* 0x000fe40003f06070 */
[----:B0-----:R-:W-:Y:S02]  /*1140*/  IADD3 R12, PT, PT, RZ, -R11, RZ ;  /* 0x8000000bff0c7210 */ /* 0x001fe40007ffe0ff */
[----:B-1----:R-:W-:Y:S02]  /*1150*/  IADD3 R19, PT, PT, RZ, -R13, RZ ;  /* 0x8000000dff137210 */ /* 0x002fe40007ffe0ff */
[----:B------:R-:W-:Y:S01]  /*1160*/  MOV R10, R12 ;  /* 0x0000000c000a7202 */ /* 0x000fe20000000f00 */
[----:B------:R-:W-:-:S04]  /*1170*/  HFMA2 R12, -RZ, RZ, 0, 0 ;  /* 0x00000000ff0c7431 */ /* 0x000fc800000001ff */
[----:B------:R-:W-:Y:S02]  /*1180*/  IMAD R17, R10, R9, RZ ;  /* 0x000000090a117224 */ /* 0x000fe400078e02ff */
[----:B------:R-:W-:Y:S02]  /*1190*/  IMAD.MOV.U32 R10, RZ, RZ, RZ ;  /* 0x000000ffff0a7224 */ /* 0x000fe400078e00ff */
[----:B------:R-:W-:Y:S02]  /*11a0*/  @P0 VIADD R15, R15, 0x1 ;  /* 0x000000010f0f0836 */ /* 0x000fe40000000000 */
[----:B------:R-:W-:Y:S01]  /*11b0*/  IMAD.HI.U32 R17, R11, R17, R10 ;  /* 0x000000110b117227 */ /* 0x000fe200078e000a */
[----:B------:R-:W-:Y:S02]  /*11c0*/  IABS R10, R8 ;  /* 0x00000008000a7213 */ /* 0x000fe40000000000 */
[----:B------:R-:W-:Y:S01]  /*11d0*/  @!P2 IADD3 R15, PT, PT, -R15, RZ, RZ ;  /* 0x000000ff0f0fa210 */ /* 0x000fe20007ffe1ff */
[----:B------:R-:W-:Y:S01]  /*11e0*/  IMAD R11, R19, R2, RZ ;  /* 0x00000002130b7224 */ /* 0x000fe200078e02ff */
[----:B------:R-:W-:Y:S01]  /*11f0*/  @!P1 LOP3.LUT R15, RZ, R5, RZ, 0x33, !PT ;  /* 0x00000005ff0f9212 */ /* 0x000fe200078e33ff */
[----:B------:R-:W-:-:S02]  /*1200*/  IMAD.MOV R18, RZ, RZ, -R10 ;  /* 0x000000ffff127224 */ /* 0x000fc400078e0a0a */
[----:B------:R-:W-:Y:S01]  /*1210*/  IMAD.HI.U32 R10, R13, R11, R12 ;  /* 0x0000000b0d0a7227 */ /* 0x000fe200078e000c */
[----:B------:R-:W-:Y:S02]  /*1220*/  IABS R11, R15 ;  /* 0x0000000f000b7213 */ /* 0x000fe40000000000 */
[----:B------:R-:W-:Y:S01]  /*1230*/  MOV R12, R18 ;  /* 0x00000012000c7202 */ /* 0x000fe20000000f00 */
[----:B------:R-:W-:-:S04]  /*1240*/  IMAD.HI.U32 R13, R17, R14, RZ ;  /* 0x0000000e110d7227 */ /* 0x000fc800078e00ff */
[----:B------:R-:W-:Y:S02]  /*1250*/  IMAD R14, R13, R12, R14 ;  /* 0x0000000c0d0e7224 */ /* 0x000fe400078e020e */
[----:B------:R-:W-:Y:S02]  /*1260*/  IMAD.MOV.U32 R12, RZ, RZ, R16 ;  /* 0x000000ffff0c7224 */ /* 0x000fe400078e0010 */
[----:B------:R-:W-:Y:S01]  /*1270*/  IMAD.HI.U32 R10, R10, R11, RZ ;  /* 0x0000000b0a0a7227 */ /* 0x000fe200078e00ff */
[----:B------:R-:W-:-:S03]  /*1280*/  ISETP.GT.U32.AND P3, PT, R9, R14, PT ;  /* 0x0000000e0900720c */ /* 0x000fc60003f64070 */
[----:B------:R-:W-:-:S05]  /*1290*/  IMAD R11, R10, R12, R11 ;  /* 0x0000000c0a0b7224 */ /* 0x000fca00078e020b */
[----:B------:R-:W-:-:S05]  /*12a0*/  ISETP.GT.U32.AND P0, PT, R2, R11, PT ;  /* 0x0000000b0200720c */ /* 0x000fca0003f04070 */
[-C--:B------:R-:W-:Y:S02]  /*12b0*/  @!P3 IADD3 R14, PT, PT, R14, -R9.reuse, RZ ;  /* 0x800000090e0eb210 */ /* 0x080fe40007ffe0ff */
[----:B------:R-:W-:Y:S02]  /*12c0*/  @!P3 IADD3 R13, PT, PT, R13, 0x1, RZ ;  /* 0x000000010d0db810 */ /* 0x000fe40007ffe0ff */
[----:B------:R-:W-:Y:S02]  /*12d0*/  ISETP.GE.U32.AND P2, PT, R14, R9, PT ;  /* 0x000000090e00720c */ /* 0x000fe40003f46070 */
[----:B------:R-:W-:Y:S02]  /*12e0*/  LOP3.LUT R9, R0, R8, RZ, 0x3c, !PT ;  /* 0x0000000800097212 */ /* 0x000fe400078e3cff */
[----:B------:R-:W-:Y:S01]  /*12f0*/  @!P0 IMAD.IADD R11, R11, 0x1, -R2 ;  /* 0x000000010b0b8824 */ /* 0x000fe200078e0a02 */
[----:B------:R-:W-:Y:S02]  /*1300*/  ISETP.NE.AND P3, PT, R6, RZ, PT ;  /* 0x000000ff0600720c */ /* 0x000fe40003f65270 */
[----:B------:R-:W-:-:S02]  /*1310*/  ISETP.GE.AND P1, PT, R9, RZ, PT ;  /* 0x000000ff0900720c */ /* 0x000fc40003f26270 */
[----:B------:R-:W-:-:S04]  /*1320*/  ISETP.GT.U32.AND P0, PT, R2, R11, PT ;  /* 0x0000000b0200720c */ /* 0x000fc80003f04070 */
[----:B------:R-:W-:Y:S01]  /*1330*/  @P2 VIADD R13, R13, 0x1 ;  /* 0x000000010d0d2836 */ /* 0x000fe20000000000 */
[----:B------:R-:W-:Y:S01]  /*1340*/  ISETP.GE.AND P2, PT, R15, RZ, PT ;  /* 0x000000ff0f00720c */ /* 0x000fe20003f46270 */
[----:B------:R-:W-:-:S04]  /*1350*/  IMAD.MOV R15, RZ, RZ, -R15 ;  /* 0x000000ffff0f7224 */ /* 0x000fc800078e0a0f */
[----:B------:R-:W-:Y:S02]  /*1360*/  IMAD R15, R5, R15, R0 ;  /* 0x0000000f050f7224 */ /* 0x000fe400078e0200 */
[----:B------:R-:W-:Y:S01]  /*1370*/  @!P1 IMAD.MOV R13, RZ, RZ, -R13 ;  /* 0x000000ffff0d9224 */ /* 0x000fe200078e0a0d */
[----:B------:R-:W-:Y:S02]  /*1380*/  @!P4 LOP3.LUT R13, RZ, R8, RZ, 0x33, !PT ;  /* 0x00000008ff0dc212 */ /* 0x000fe400078e33ff */
[----:B------:R-:W-:Y:S01]  /*1390*/  @!P0 IADD3 R11, PT, PT, R11, -R2, RZ ;  /* 0x800000020b0b8210 */ /* 0x000fe20007ffe0ff */
[----:B------:R-:W0:Y:S02]  /*13a0*/  LDC.64 R8, c[0x0][0x380] ;  /* 0x0000e000ff087b82 */ /* 0x000e240000000a00 */
[----:B------:R-:W-:Y:S01]  /*13b0*/  IMAD R4, R13, R4, R4 ;  /* 0x000000040d047224 */ /* 0x000fe200078e0204 */
[----:B------:R-:W-:Y:S02]  /*13c0*/  @!P2 IADD3 R11, PT, PT, -R11, RZ, RZ ;  /* 0x000000ff0b0ba210 */ /* 0x000fe40007ffe1ff */
[----:B------:R-:W-:-:S04]  /*13d0*/  @!P3 LOP3.LUT R11, RZ, R6, RZ, 0x33, !PT ;  /* 0x00000006ff0bb212 */ /* 0x000fc800078e33ff */
[----:B------:R-:W-:-:S05]  /*13e0*/  IADD3 R4, PT, PT, R11, R4, RZ ;  /* 0x000000040b047210 */ /* 0x000fca0007ffe0ff */
[----:B------:R-:W-:-:S05]  /*13f0*/  IMAD R0, R4, R3, R3 ;  /* 0x0000000304007224 */ /* 0x000fca00078e0203 */
[----:B------:R-:W-:-:S05]  /*1400*/  IADD3 R0, PT, PT, R15, 0x1, R0 ;  /* 0x000000010f007810 */ /* 0x000fca0007ffe000 */
[----:B0-----:R-:W-:-:S05]  /*1410*/  IMAD.WIDE R14, R0, 0x8, R8 ;  /* 0x00000008000e7825 */ /* 0x001fca00078e0208 */
[----:B------:R-:W2:Y:S01]  /*1420*/  LDG.E.64 R4, desc[UR4][R14.64+0x8] ;  /* 0x000008040e047981 */ /* 0x000ea2000c1e1b00 */
[----:B------:R-:W-:-:S03]  /*1430*/  IMAD.WIDE R16, R3, 0x8, R14 ;  /* 0x0000000803107825 */ /* 0x000fc600078e020e */
[----:B------:R-:W2:Y:S01]  /*1440*/  LDG.E.64 R10, desc[UR4][R14.64+-0x8] ;  /* 0xfffff8040e0a7981 */ /* 0x000ea2000c1e1b00 */
[----:B------:R-:W-:-:S03]  /*1450*/  IMAD.IADD R13, R0, 0x1, -R3 ;  /* 0x00000001000d7824 */ /* 0x000fc600078e0a03 */
[----:B------:R-:W3:Y:S01]  /*1460*/  LDG.E.64 R2, desc[UR4][R16.64] ;  /* 0x0000000410027981 */ /* 0x000ee2000c1e1b00 */
[----:B------:R-:W-:-:S04]  /*1470*/  IMAD.WIDE R12, R13, 0x8, R8 ;  /* 0x000000080d0c7825 */ /* 0x000fc800078e0208 */
[C---:B------:R-:W-:Y:S02]  /*1480*/  IMAD.WIDE R18, R7.reuse, 0x8, R14 ;  /* 0x0000000807127825 */ /* 0x040fe400078e020e */
[----:B------:R-:W4:Y:S01]  /*1490*/  LDG.E.64 R12, desc[UR4][R12.64] ;  /* 0x000000040c0c7981 */ /* 0x000f22000c1e1b00 */
[----:B------:R-:W-:-:S03]  /*14a0*/  IADD3 R7, PT, PT, -R7, R0, RZ ;  /* 0x0000000007077210 */ /* 0x000fc60007ffe1ff */
[----:B------:R-:W5:Y:S02]  /*14b0*/  LDG.E.64 R18, desc[UR4][R18.64] ;  /* 0x0000000412127981 */ /* 0x000f64000c1e1b00 */
[----:B------:R-:W-:-:S06]  /*14c0*/  IMAD.WIDE R8, R7, 0x8, R8 ;  /* 0x0000000807087825 */ /* 0x000fcc00078e0208 */
[----:B------:R-:W5:Y:S01]  /*14d0*/  LDG.E.64 R8, desc[UR4][R8.64] ;  /* 0x0000000408087981 */ /* 0x000f62000c1e1b00 */
[----:B------:R-:W-:Y:S01]  /*14e0*/  UMOV UR6, 0x55555555 ;  /* 0x5555555500067882 */ /* 0x000fe20000000000 */
[----:B------:R-:W-:Y:S01]  /*14f0*/  UMOV UR7, 0x3fc55555 ;  /* 0x3fc5555500077882 */ /* 0x000fe20000000000 */
[----:B--2---:R-:W-:-:S08]  /*1500*/  DADD R4, R4, R10 ;  /* 0x0000000004047229 */ /* 0x004fd0000000000a */
[----:B---3--:R-:W-:Y:S02]  /*1510*/  DADD R2, R4, R2 ;  /* 0x0000000004027229 */ /* 0x008fe40000000002 */
[----:B------:R-:W0:Y:S06]  /*1520*/  LDC.64 R4, c[0x0][0x388] ;  /* 0x0000e200ff047b82 */ /* 0x000e2c0000000a00 */
[----:B----4-:R-:W-:-:S08]  /*1530*/  DADD R2, R2, R12 ;  /* 0x0000000002027229 */ /* 0x010fd0000000000c */
[----:B-----5:R-:W-:-:S08]  /*1540*/  DADD R2, R2, R18 ;  /* 0x0000000002027229 */ /* 0x020fd00000000012 */
[----:B------:R-:W-:Y:S01]  /*1550*/  DADD R2, R2, R8 ;  /* 0x0000000002027229 */ /* 0x000fe20000000008 */
[----:B0-----:R-:W-:-:S07]  /*1560*/  IMAD.WIDE R4, R0, 0x8, R4 ;  /* 0x0000000800047825 */ /* 0x001fce00078e0204 */
[----:B------:R-:W-:-:S07]  /*1570*/  DMUL R2, R2, UR6 ;  /* 0x0000000602027c28 */ /* 0x000fce0008000000 */
[----:B------:R-:W-:Y:S01]  /*1580*/  STG.E.64 desc[UR4][R4.64], R2 ;  /* 0x0000000204007986 */ /* 0x000fe2000c101b04 */
[----:B------:R-:W-:Y:S05]  /*1590*/  EXIT ;  /* 0x000000000000794d */ /* 0x000fea0003800000 */
.L_x_4:
[----:B------:R-:W-:-:S00]  /*15a0*/  BRA `(.L_x_4) ;  /* 0xfffffffc00fc7947 */ /* 0x000fc0000383ffff */
[----:B------:R-:W-:-:S00]  /*15b0*/  NOP ;  /* 0x0000000000007918 */ /* 0x000fc00000000000 */
        /* <DEDUP_REMOVED lines=12> */
.L_x_5:


//--------------------- .nv.shared.reserved.0     --------------------------
	.section	.nv.shared.reserved.0,"aw",@nobits
	.weak		__nv_reservedSMEM_offset_0_alias
	.size		__nv_reservedSMEM_offset_0_alias, 0, 64
	.other		__nv_reservedSMEM_offset_0_alias,@"STO_CUDA_RESERVED_SHARED STV_DEFAULT"
__nv_reservedSMEM_offset_0_alias:
	.zero		0
	.zero		64


//--------------------- .nv.constant0._Z6jacobiPdS_iiiiiiii --------------------------
	.section	.nv.constant0._Z6jacobiPdS_iiiiiiii,"a",@progbits
	.sectionflags	@""
	.align	4
.nv.constant0._Z6jacobiPdS_iiiiiiii:
	.zero		944


//--------------------- SYMBOLS --------------------------

	.type		.nv.reservedSmem.offset0,@object
	.size		.nv.reservedSmem.offset0,0x4
